//
// Generated by NVIDIA NVVM Compiler
//
// Compiler Build ID: CL-36424714
// Cuda compilation tools, release 13.0, V13.0.88
// Based on NVVM 20.0.0
//

.version 9.0
.target sm_100
.address_size 64

	// .globl	_Z6reducePfPdmm
// _ZZ6reducePfPdmmE3tmp has been demoted
// _ZZ11reduceFinalPdS_mE3tmp has been demoted

.visible .entry _Z6reducePfPdmm(
	.param .u64 .ptr .align 1 _Z6reducePfPdmm_param_0,
	.param .u64 .ptr .align 1 _Z6reducePfPdmm_param_1,
	.param .u64 _Z6reducePfPdmm_param_2,
	.param .u64 _Z6reducePfPdmm_param_3
)
{
	.reg .pred 	%p<19>;
	.reg .b32 	%r<70>;
	.reg .b32 	%f<2>;
	.reg .b64 	%rd<16>;
	.reg .b64 	%fd<108>;
	// demoted variable
	.shared .align 8 .b8 _ZZ6reducePfPdmmE3tmp[2048];
	ld.param.u64 	%rd6, [_Z6reducePfPdmm_param_0];
	ld.param.u64 	%rd7, [_Z6reducePfPdmm_param_1];
	ld.param.u64 	%rd8, [_Z6reducePfPdmm_param_2];
	ld.param.u64 	%rd9, [_Z6reducePfPdmm_param_3];
	mov.u32 	%r1, %ctaid.x;
	mov.u32 	%r2, %ntid.x;
	mov.u32 	%r3, %tid.x;
	mad.lo.s32 	%r61, %r1, %r2, %r3;
	cvt.s64.s32 	%rd15, %r61;
	setp.le.u64 	%p1, %rd8, %rd15;
	mov.f64 	%fd94, 0d0000000000000000;
	@%p1 bra 	$L__BB0_3;
	mov.u32 	%r34, %nctaid.x;
	mul.lo.s32 	%r5, %r34, %r2;
	cvta.to.global.u64 	%rd2, %rd6;
	mov.f64 	%fd94, 0d0000000000000000;
$L__BB0_2:
	shl.b64 	%rd10, %rd15, 2;
	add.s64 	%rd11, %rd2, %rd10;
	ld.global.f32 	%f1, [%rd11];
	cvt.f64.f32 	%fd27, %f1;
	add.f64 	%fd94, %fd94, %fd27;
	add.s32 	%r61, %r61, %r5;
	cvt.s64.s32 	%rd15, %r61;
	setp.gt.u64 	%p2, %rd8, %rd15;
	@%p2 bra 	$L__BB0_2;
$L__BB0_3:
	mov.u32 	%r35, %tid.y;
	mov.u32 	%r36, %tid.z;
	mov.u32 	%r8, %ntid.y;
	mad.lo.s32 	%r37, %r36, %r8, %r35;
	mul.lo.s32 	%r9, %r37, %r2;
	add.s32 	%r38, %r9, %r3;
	shl.b32 	%r39, %r38, 3;
	mov.u32 	%r40, _ZZ6reducePfPdmmE3tmp;
	add.s32 	%r10, %r40, %r39;
	st.shared.f64 	[%r10], %fd94;
	barrier.sync 	0;
	and.b32  	%r11, %r38, 31;
	setp.gt.u32 	%p3, %r11, 15;
	@%p3 bra 	$L__BB0_5;
	ld.shared.f64 	%fd28, [%r10+128];
	add.f64 	%fd94, %fd94, %fd28;
	st.shared.f64 	[%r10], %fd94;
$L__BB0_5:
	bar.warp.sync 	-1;
	setp.gt.u32 	%p4, %r11, 7;
	@%p4 bra 	$L__BB0_7;
	ld.shared.f64 	%fd29, [%r10+64];
	add.f64 	%fd94, %fd94, %fd29;
	st.shared.f64 	[%r10], %fd94;
$L__BB0_7:
	bar.warp.sync 	-1;
	setp.gt.u32 	%p5, %r11, 3;
	@%p5 bra 	$L__BB0_9;
	ld.shared.f64 	%fd30, [%r10+32];
	add.f64 	%fd94, %fd94, %fd30;
	st.shared.f64 	[%r10], %fd94;
$L__BB0_9:
	bar.warp.sync 	-1;
	setp.gt.u32 	%p6, %r11, 1;
	@%p6 bra 	$L__BB0_11;
	ld.shared.f64 	%fd31, [%r10+16];
	add.f64 	%fd94, %fd94, %fd31;
	st.shared.f64 	[%r10], %fd94;
$L__BB0_11:
	bar.warp.sync 	-1;
	setp.ne.s32 	%p7, %r11, 0;
	@%p7 bra 	$L__BB0_13;
	ld.shared.f64 	%fd32, [%r10+8];
	add.f64 	%fd33, %fd94, %fd32;
	st.shared.f64 	[%r10], %fd33;
$L__BB0_13:
	bar.warp.sync 	-1;
	barrier.sync 	0;
	or.b32  	%r41, %r9, %r3;
	setp.ne.s32 	%p8, %r41, 0;
	cvt.u64.u32 	%rd5, %r1;
	setp.le.u64 	%p9, %rd9, %rd5;
	or.pred  	%p10, %p8, %p9;
	@%p10 bra 	$L__BB0_27;
	mul.lo.s32 	%r44, %r2, %r8;
	mov.u32 	%r45, %ntid.z;
	mul.lo.s32 	%r46, %r44, %r45;
	add.s32 	%r47, %r46, -1;
	shr.u32 	%r48, %r47, 5;
	add.s32 	%r12, %r48, 1;
	and.b32  	%r13, %r12, 15;
	setp.lt.u32 	%p11, %r46, 481;
	mov.f64 	%fd107, 0d0000000000000000;
	mov.b32 	%r65, 0;
	@%p11 bra 	$L__BB0_17;
	add.s32 	%r62, %r40, 2048;
	and.b32  	%r52, %r12, 268435440;
	neg.s32 	%r63, %r52;
	mov.f64 	%fd107, 0d0000000000000000;
	mov.b32 	%r65, 0;
$L__BB0_16:
	.pragma "nounroll";
	ld.shared.f64 	%fd37, [%r62+-2048];
	add.f64 	%fd38, %fd107, %fd37;
	ld.shared.f64 	%fd39, [%r62+-1792];
	add.f64 	%fd40, %fd38, %fd39;
	ld.shared.f64 	%fd41, [%r62+-1536];
	add.f64 	%fd42, %fd40, %fd41;
	ld.shared.f64 	%fd43, [%r62+-1280];
	add.f64 	%fd44, %fd42, %fd43;
	ld.shared.f64 	%fd45, [%r62+-1024];
	add.f64 	%fd46, %fd44, %fd45;
	ld.shared.f64 	%fd47, [%r62+-768];
	add.f64 	%fd48, %fd46, %fd47;
	ld.shared.f64 	%fd49, [%r62+-512];
	add.f64 	%fd50, %fd48, %fd49;
	ld.shared.f64 	%fd51, [%r62+-256];
	add.f64 	%fd52, %fd50, %fd51;
	ld.shared.f64 	%fd53, [%r62];
	add.f64 	%fd54, %fd52, %fd53;
	ld.shared.f64 	%fd55, [%r62+256];
	add.f64 	%fd56, %fd54, %fd55;
	ld.shared.f64 	%fd57, [%r62+512];
	add.f64 	%fd58, %fd56, %fd57;
	ld.shared.f64 	%fd59, [%r62+768];
	add.f64 	%fd60, %fd58, %fd59;
	ld.shared.f64 	%fd61, [%r62+1024];
	add.f64 	%fd62, %fd60, %fd61;
	ld.shared.f64 	%fd63, [%r62+1280];
	add.f64 	%fd64, %fd62, %fd63;
	ld.shared.f64 	%fd65, [%r62+1536];
	add.f64 	%fd66, %fd64, %fd65;
	ld.shared.f64 	%fd67, [%r62+1792];
	add.f64 	%fd107, %fd66, %fd67;
	add.s32 	%r65, %r65, 512;
	add.s32 	%r63, %r63, 16;
	add.s32 	%r62, %r62, 4096;
	setp.ne.s32 	%p12, %r63, 0;
	@%p12 bra 	$L__BB0_16;
$L__BB0_17:
	setp.eq.s32 	%p13, %r13, 0;
	@%p13 bra 	$L__BB0_26;
	and.b32  	%r22, %r12, 7;
	setp.lt.u32 	%p14, %r13, 8;
	@%p14 bra 	$L__BB0_20;
	shl.b32 	%r53, %r65, 3;
	add.s32 	%r55, %r40, %r53;
	ld.shared.f64 	%fd69, [%r55];
	add.f64 	%fd70, %fd107, %fd69;
	ld.shared.f64 	%fd71, [%r55+256];
	add.f64 	%fd72, %fd70, %fd71;
	ld.shared.f64 	%fd73, [%r55+512];
	add.f64 	%fd74, %fd72, %fd73;
	ld.shared.f64 	%fd75, [%r55+768];
	add.f64 	%fd76, %fd74, %fd75;
	ld.shared.f64 	%fd77, [%r55+1024];
	add.f64 	%fd78, %fd76, %fd77;
	ld.shared.f64 	%fd79, [%r55+1280];
	add.f64 	%fd80, %fd78, %fd79;
	ld.shared.f64 	%fd81, [%r55+1536];
	add.f64 	%fd82, %fd80, %fd81;
	ld.shared.f64 	%fd83, [%r55+1792];
	add.f64 	%fd107, %fd82, %fd83;
	add.s32 	%r65, %r65, 256;
$L__BB0_20:
	setp.eq.s32 	%p15, %r22, 0;
	@%p15 bra 	$L__BB0_26;
	and.b32  	%r25, %r12, 3;
	setp.lt.u32 	%p16, %r22, 4;
	@%p16 bra 	$L__BB0_23;
	shl.b32 	%r56, %r65, 3;
	add.s32 	%r58, %r40, %r56;
	ld.shared.f64 	%fd85, [%r58];
	add.f64 	%fd86, %fd107, %fd85;
	ld.shared.f64 	%fd87, [%r58+256];
	add.f64 	%fd88, %fd86, %fd87;
	ld.shared.f64 	%fd89, [%r58+512];
	add.f64 	%fd90, %fd88, %fd89;
	ld.shared.f64 	%fd91, [%r58+768];
	add.f64 	%fd107, %fd90, %fd91;
	add.s32 	%r65, %r65, 128;
$L__BB0_23:
	setp.eq.s32 	%p17, %r25, 0;
	@%p17 bra 	$L__BB0_26;
	shl.b32 	%r59, %r65, 3;
	add.s32 	%r69, %r40, %r59;
	neg.s32 	%r68, %r25;
$L__BB0_25:
	.pragma "nounroll";
	ld.shared.f64 	%fd92, [%r69];
	add.f64 	%fd107, %fd107, %fd92;
	add.s32 	%r69, %r69, 256;
	add.s32 	%r68, %r68, 1;
	setp.ne.s32 	%p18, %r68, 0;
	@%p18 bra 	$L__BB0_25;
$L__BB0_26:
	cvta.to.global.u64 	%rd12, %rd7;
	shl.b64 	%rd13, %rd5, 3;
	add.s64 	%rd14, %rd12, %rd13;
	st.global.f64 	[%rd14], %fd107;
$L__BB0_27:
	ret;

}
	// .globl	_Z11reduceFinalPdS_m
.visible .entry _Z11reduceFinalPdS_m(
	.param .u64 .ptr .align 1 _Z11reduceFinalPdS_m_param_0,
	.param .u64 .ptr .align 1 _Z11reduceFinalPdS_m_param_1,
	.param .u64 _Z11reduceFinalPdS_m_param_2
)
{
	.reg .pred 	%p<25>;
	.reg .b32 	%r<41>;
	.reg .b64 	%rd<12>;
	.reg .b64 	%fd<38>;
	// demoted variable
	.shared .align 8 .b8 _ZZ11reduceFinalPdS_mE3tmp[2048];
	ld.param.u64 	%rd5, [_Z11reduceFinalPdS_m_param_0];
	ld.param.u64 	%rd6, [_Z11reduceFinalPdS_m_param_1];
	ld.param.u64 	%rd7, [_Z11reduceFinalPdS_m_param_2];
	mov.u32 	%r10, %ctaid.x;
	mov.u32 	%r1, %ntid.x;
	mov.u32 	%r2, %tid.x;
	mad.lo.s32 	%r40, %r10, %r1, %r2;
	cvt.s64.s32 	%rd11, %r40;
	setp.le.u64 	%p1, %rd7, %rd11;
	mov.f64 	%fd32, 0d0000000000000000;
	@%p1 bra 	$L__BB1_3;
	mov.u32 	%r11, %nctaid.x;
	mul.lo.s32 	%r4, %r11, %r1;
	cvta.to.global.u64 	%rd2, %rd5;
	mov.f64 	%fd32, 0d0000000000000000;
$L__BB1_2:
	shl.b64 	%rd8, %rd11, 3;
	add.s64 	%rd9, %rd2, %rd8;
	ld.global.f64 	%fd16, [%rd9];
	add.f64 	%fd32, %fd32, %fd16;
	add.s32 	%r40, %r40, %r4;
	cvt.s64.s32 	%rd11, %r40;
	setp.gt.u64 	%p2, %rd7, %rd11;
	@%p2 bra 	$L__BB1_2;
$L__BB1_3:
	mov.u32 	%r12, %tid.y;
	mov.u32 	%r13, %tid.z;
	mov.u32 	%r14, %ntid.y;
	mad.lo.s32 	%r15, %r13, %r14, %r12;
	mul.lo.s32 	%r7, %r15, %r1;
	add.s32 	%r16, %r7, %r2;
	shl.b32 	%r17, %r16, 3;
	mov.u32 	%r18, _ZZ11reduceFinalPdS_mE3tmp;
	add.s32 	%r9, %r18, %r17;
	st.shared.f64 	[%r9], %fd32;
	barrier.sync 	0;
	setp.lt.u32 	%p3, %r1, 512;
	setp.gt.u32 	%p4, %r16, 255;
	or.pred  	%p5, %p3, %p4;
	@%p5 bra 	$L__BB1_5;
	ld.shared.f64 	%fd17, [%r9+2048];
	add.f64 	%fd32, %fd32, %fd17;
	st.shared.f64 	[%r9], %fd32;
$L__BB1_5:
	barrier.sync 	0;
	setp.lt.u32 	%p6, %r1, 256;
	setp.gt.u32 	%p7, %r16, 127;
	or.pred  	%p8, %p6, %p7;
	@%p8 bra 	$L__BB1_7;
	ld.shared.f64 	%fd18, [%r9+1024];
	add.f64 	%fd32, %fd32, %fd18;
	st.shared.f64 	[%r9], %fd32;
$L__BB1_7:
	barrier.sync 	0;
	setp.lt.u32 	%p9, %r1, 128;
	setp.gt.u32 	%p10, %r16, 63;
	or.pred  	%p11, %p9, %p10;
	@%p11 bra 	$L__BB1_9;
	ld.shared.f64 	%fd19, [%r9+512];
	add.f64 	%fd32, %fd32, %fd19;
	st.shared.f64 	[%r9], %fd32;
$L__BB1_9:
	barrier.sync 	0;
	setp.gt.u32 	%p12, %r16, 31;
	@%p12 bra 	$L__BB1_13;
	setp.lt.u32 	%p13, %r1, 64;
	@%p13 bra 	$L__BB1_12;
	ld.shared.f64 	%fd20, [%r9+256];
	add.f64 	%fd32, %fd32, %fd20;
$L__BB1_12:
	// begin inline asm
	mov.b64 {%r19,%r20}, %fd32;
	// end inline asm
	shfl.sync.down.b32	%r22|%p14, %r20, 16, 31, -1;
	shfl.sync.down.b32	%r21|%p15, %r19, 16, 31, -1;
	// begin inline asm
	mov.b64 %fd22, {%r21,%r22};
	// end inline asm
	add.f64 	%fd23, %fd32, %fd22;
	// begin inline asm
	mov.b64 {%r23,%r24}, %fd23;
	// end inline asm
	shfl.sync.down.b32	%r26|%p16, %r24, 8, 31, -1;
	shfl.sync.down.b32	%r25|%p17, %r23, 8, 31, -1;
	// begin inline asm
	mov.b64 %fd24, {%r25,%r26};
	// end inline asm
	add.f64 	%fd25, %fd23, %fd24;
	// begin inline asm
	mov.b64 {%r27,%r28}, %fd25;
	// end inline asm
	shfl.sync.down.b32	%r30|%p18, %r28, 4, 31, -1;
	shfl.sync.down.b32	%r29|%p19, %r27, 4, 31, -1;
	// begin inline asm
	mov.b64 %fd26, {%r29,%r30};
	// end inline asm
	add.f64 	%fd27, %fd25, %fd26;
	// begin inline asm
	mov.b64 {%r31,%r32}, %fd27;
	// end inline asm
	shfl.sync.down.b32	%r34|%p20, %r32, 2, 31, -1;
	shfl.sync.down.b32	%r33|%p21, %r31, 2, 31, -1;
	// begin inline asm
	mov.b64 %fd28, {%r33,%r34};
	// end inline asm
	add.f64 	%fd29, %fd27, %fd28;
	// begin inline asm
	mov.b64 {%r35,%r36}, %fd29;
	// end inline asm
	shfl.sync.down.b32	%r38|%p22, %r36, 1, 31, -1;
	shfl.sync.down.b32	%r37|%p23, %r35, 1, 31, -1;
	// begin inline asm
	mov.b64 %fd30, {%r37,%r38};
	// end inline asm
	add.f64 	%fd32, %fd29, %fd30;
$L__BB1_13:
	or.b32  	%r39, %r7, %r2;
	setp.ne.s32 	%p24, %r39, 0;
	@%p24 bra 	$L__BB1_15;
	cvta.to.global.u64 	%rd10, %rd6;
	st.global.f64 	[%rd10], %fd32;
$L__BB1_15:
	ret;

}


// ===== COMPILED SASS (sm_100) =====

	.target	sm_100

	.elftype	@"ET_EXEC"


//--------------------- .note.nv.tkinfo           --------------------------
	.section	.note.nv.tkinfo,"",@"SHT_NOTE"
	.sectionflags	@"SHF_NOTE_NV_TKINFO"
	.tkinfo
        /*0018*/ 	.word	0x00000002
        /*0030*/ 	.string	""
        /*0030*/ 	.string	"ptxas"
        /*0030*/ 	.string	"Cuda compilation tools, release 13.0, V13.0.88"
        /*0030*/ 	.string	"Build cuda_13.0.r13.0/compiler.36424714_0"
        /*0030*/ 	.string	"-arch sm_100 -m 64 "



//--------------------- .note.nv.cuinfo           --------------------------
	.section	.note.nv.cuinfo,"",@"SHT_NOTE"
	.sectionflags	@"SHF_NOTE_NV_CUINFO"
        /*0018*/ 	.short	0x0002
        /*001a*/ 	.short	0x0064
        /*001c*/ 	.short	0x0082
	.zero		2


//--------------------- .nv.info                  --------------------------
	.section	.nv.info,"",@"SHT_CUDA_INFO"
	.align	4


	//----- nvinfo : EIATTR_REGCOUNT
	.align		4
        /*0000*/ 	.byte	0x04, 0x2f
        /*0002*/ 	.short	(.L_1 - .L_0)
	.align		4
.L_0:
        /*0004*/ 	.word	index@(_Z6reducePfPdmm)
        /*0008*/ 	.word	0x00000012


	//----- nvinfo : EIATTR_FRAME_SIZE
	.align		4
.L_1:
        /*000c*/ 	.byte	0x04, 0x11
        /*000e*/ 	.short	(.L_3 - .L_2)
	.align		4
.L_2:
        /*0010*/ 	.word	index@(_Z6reducePfPdmm)
        /*0014*/ 	.word	0x00000000


	//----- nvinfo : EIATTR_REGCOUNT
	.align		4
.L_3:
        /*0018*/ 	.byte	0x04, 0x2f
        /*001a*/ 	.short	(.L_5 - .L_4)
	.align		4
.L_4:
        /*001c*/ 	.word	index@(_Z11reduceFinalPdS_m)
        /*0020*/ 	.word	0x00000012


	//----- nvinfo : EIATTR_FRAME_SIZE
	.align		4
.L_5:
        /*0024*/ 	.byte	0x04, 0x11
        /*0026*/ 	.short	(.L_7 - .L_6)
	.align		4
.L_6:
        /*0028*/ 	.word	index@(_Z11reduceFinalPdS_m)
        /*002c*/ 	.word	0x00000000


	//----- nvinfo : EIATTR_MIN_STACK_SIZE
	.align		4
.L_7:
        /*0030*/ 	.byte	0x04, 0x12
        /*0032*/ 	.short	(.L_9 - .L_8)
	.align		4
.L_8:
        /*0034*/ 	.word	index@(_Z11reduceFinalPdS_m)
        /*0038*/ 	.word	0x00000000


	//----- nvinfo : EIATTR_MIN_STACK_SIZE
	.align		4
.L_9:
        /*003c*/ 	.byte	0x04, 0x12
        /*003e*/ 	.short	(.L_11 - .L_10)
	.align		4
.L_10:
        /*0040*/ 	.word	index@(_Z6reducePfPdmm)
        /*0044*/ 	.word	0x00000000
.L_11:


//--------------------- .nv.compat                --------------------------
	.section	.nv.compat,"",@"SHT_CUDA_COMPAT_INFO"
	.align	4
        /*0000*/ 	.byte	0x02, 0x09, 0x00, 0x00, 0x02, 0x02, 0x01, 0x00, 0x02, 0x05, 0x05, 0x00, 0x03, 0x07, 0x01, 0x01
        /*0010*/ 	.byte	0x02, 0x03, 0x00, 0x00, 0x02, 0x06, 0x01, 0x00, 0x04, 0x0b, 0x08, 0x00, 0x01, 0x00, 0x00, 0x00
        /*0020*/ 	.byte	0x00, 0x00, 0x00, 0x00


//--------------------- .nv.info._Z11reduceFinalPdS_m --------------------------
	.section	.nv.info._Z11reduceFinalPdS_m,"",@"SHT_CUDA_INFO"
	.sectionflags	@""
	.align	4


	//----- nvinfo : EIATTR_CUDA_API_VERSION
	.align		4
        /*0000*/ 	.byte	0x04, 0x37
        /*0002*/ 	.short	(.L_13 - .L_12)
.L_12:
        /*0004*/ 	.word	0x00000082


	//----- nvinfo : EIATTR_KPARAM_INFO
	.align		4
.L_13:
        /*0008*/ 	.byte	0x04, 0x17
        /*000a*/ 	.short	(.L_15 - .L_14)
.L_14:
        /*000c*/ 	.word	0x00000000
        /*0010*/ 	.short	0x0002
        /*0012*/ 	.short	0x0010
        /*0014*/ 	.byte	0x00, 0xf0, 0x21, 0x00


	//----- nvinfo : EIATTR_KPARAM_INFO
	.align		4
.L_15:
        /*0018*/ 	.byte	0x04, 0x17
        /*001a*/ 	.short	(.L_17 - .L_16)
.L_16:
        /*001c*/ 	.word	0x00000000
        /*0020*/ 	.short	0x0001
        /*0022*/ 	.short	0x0008
        /*0024*/ 	.byte	0x00, 0xf5, 0x21, 0x00


	//----- nvinfo : EIATTR_KPARAM_INFO
	.align		4
.L_17:
        /*0028*/ 	.byte	0x04, 0x17
        /*002a*/ 	.short	(.L_19 - .L_18)
.L_18:
        /*002c*/ 	.word	0x00000000
        /*0030*/ 	.short	0x0000
        /*0032*/ 	.short	0x0000
        /*0034*/ 	.byte	0x00, 0xf5, 0x21, 0x00


	//----- nvinfo : EIATTR_SPARSE_MMA_MASK
	.align		4
.L_19:
        /*0038*/ 	.byte	0x03, 0x50
        /*003a*/ 	.short	0x0000


	//----- nvinfo : EIATTR_MAXREG_COUNT
	.align		4
        /*003c*/ 	.byte	0x03, 0x1b
        /*003e*/ 	.short	0x00ff


	//----- nvinfo : EIATTR_NUM_BARRIERS
	.align		4
        /*0040*/ 	.byte	0x02, 0x4c
        /*0042*/ 	.byte	0x01
	.zero		1


	//----- nvinfo : EIATTR_MERCURY_ISA_VERSION
	.align		4
        /*0044*/ 	.byte	0x03, 0x5f
        /*0046*/ 	.short	0x0101


	//----- nvinfo : EIATTR_COOP_GROUP_MASK_REGIDS
	.align		4
        /*0048*/ 	.byte	0x04, 0x29
        /*004a*/ 	.short	(.L_21 - .L_20)


	//   ....[0]....
.L_20:
        /*004c*/ 	.word	0xffffffff


	//   ....[1]....
        /*0050*/ 	.word	0xffffffff


	//   ....[2]....
        /*0054*/ 	.word	0xffffffff


	//   ....[3]....
        /*0058*/ 	.word	0xffffffff


	//   ....[4]....
        /*005c*/ 	.word	0xffffffff


	//   ....[5]....
        /*0060*/ 	.word	0xffffffff


	//   ....[6]....
        /*0064*/ 	.word	0xffffffff


	//   ....[7]....
        /*0068*/ 	.word	0xffffffff


	//   ....[8]....
        /*006c*/ 	.word	0xffffffff


	//   ....[9]....
        /*0070*/ 	.word	0xffffffff


	//   ....[10]....
        /*0074*/ 	.word	0xffffffff


	//   ....[11]....
        /*0078*/ 	.word	0xffffffff


	//   ....[12]....
        /*007c*/ 	.word	0xffffffff


	//   ....[13]....
        /*0080*/ 	.word	0xffffffff


	//   ....[14]....
        /*0084*/ 	.word	0x05000002


	//   ....[15]....
        /*0088*/ 	.word	0x05000002


	//   ....[16]....
        /*008c*/ 	.word	0x05000002


	//   ....[17]....
        /*0090*/ 	.word	0x05000002


	//   ....[18]....
        /*0094*/ 	.word	0x05000002


	//   ....[19]....
        /*0098*/ 	.word	0x05000002


	//   ....[20]....
        /*009c*/ 	.word	0x05000002


	//   ....[21]....
        /*00a0*/ 	.word	0x05000002


	//   ....[22]....
        /*00a4*/ 	.word	0x05000002


	//   ....[23]....
        /*00a8*/ 	.word	0x05000002


	//----- nvinfo : EIATTR_COOP_GROUP_INSTR_OFFSETS
	.align		4
.L_21:
        /*00ac*/ 	.byte	0x04, 0x28
        /*00ae*/ 	.short	(.L_23 - .L_22)


	//   ....[0]....
.L_22:
        /*00b0*/ 	.word	0x000002e0


	//   ....[1]....
        /*00b4*/ 	.word	0x00000330


	//   ....[2]....
        /*00b8*/ 	.word	0x00000390


	//   ....[3]....
        /*00bc*/ 	.word	0x000003d0


	//   ....[4]....
        /*00c0*/ 	.word	0x00000450


	//   ....[5]....
        /*00c4*/ 	.word	0x00000460


	//   ....[6]....
        /*00c8*/ 	.word	0x00000480


	//   ....[7]....
        /*00cc*/ 	.word	0x00000490


	//   ....[8]....
        /*00d0*/ 	.word	0x000004d0


	//   ....[9]....
        /*00d4*/ 	.word	0x000004e0


	//   ....[10]....
        /*00d8*/ 	.word	0x00000520


	//   ....[11]....
        /*00dc*/ 	.word	0x00000530


	//   ....[12]....
        /*00e0*/ 	.word	0x00000550


	//   ....[13]....
        /*00e4*/ 	.word	0x00000560


	//   ....[14]....
        /*00e8*/ 	.word	0x00000630


	//   ....[15]....
        /*00ec*/ 	.word	0x00000680


	//   ....[16]....
        /*00f0*/ 	.word	0x000006f0


	//   ....[17]....
        /*00f4*/ 	.word	0x00000740


	//   ....[18]....
        /*00f8*/ 	.word	0x000007b0


	//   ....[19]....
        /*00fc*/ 	.word	0x00000800


	//   ....[20]....
        /*0100*/ 	.word	0x00000870


	//   ....[21]....
        /*0104*/ 	.word	0x000008c0


	//   ....[22]....
        /*0108*/ 	.word	0x00000930


	//   ....[23]....
        /*010c*/ 	.word	0x00000980


	//----- nvinfo : EIATTR_VRC_CTA_INIT_COUNT
	.align		4
.L_23:
        /*0110*/ 	.byte	0x02, 0x4a
	.zero		1
	.zero		1


	//----- nvinfo : EIATTR_EXIT_INSTR_OFFSETS
	.align		4
        /*0114*/ 	.byte	0x04, 0x1c
        /*0116*/ 	.short	(.L_25 - .L_24)


	//   ....[0]....
.L_24:
        /*0118*/ 	.word	0x000005a0


	//   ....[1]....
        /*011c*/ 	.word	0x000005d0


	//----- nvinfo : EIATTR_CRS_STACK_SIZE
	.align		4
.L_25:
        /*0120*/ 	.byte	0x04, 0x1e
        /*0122*/ 	.short	(.L_27 - .L_26)
.L_26:
        /*0124*/ 	.word	0x00000000


	//----- nvinfo : EIATTR_CBANK_PARAM_SIZE
	.align		4
.L_27:
        /*0128*/ 	.byte	0x03, 0x19
        /*012a*/ 	.short	0x0018


	//----- nvinfo : EIATTR_PARAM_CBANK
	.align		4
        /*012c*/ 	.byte	0x04, 0x0a
        /*012e*/ 	.short	(.L_29 - .L_28)
	.align		4
.L_28:
        /*0130*/ 	.word	index@(.nv.constant0._Z11reduceFinalPdS_m)
        /*0134*/ 	.short	0x0380
        /*0136*/ 	.short	0x0018


	//----- nvinfo : EIATTR_SW_WAR
	.align		4
.L_29:
        /*0138*/ 	.byte	0x04, 0x36
        /*013a*/ 	.short	(.L_31 - .L_30)
.L_30:
        /*013c*/ 	.word	0x00000008
.L_31:


//--------------------- .nv.info._Z6reducePfPdmm  --------------------------
	.section	.nv.info._Z6reducePfPdmm,"",@"SHT_CUDA_INFO"
	.sectionflags	@""
	.align	4


	//----- nvinfo : EIATTR_CUDA_API_VERSION
	.align		4
        /*0000*/ 	.byte	0x04, 0x37
        /*0002*/ 	.short	(.L_33 - .L_32)
.L_32:
        /*0004*/ 	.word	0x00000082


	//----- nvinfo : EIATTR_KPARAM_INFO
	.align		4
.L_33:
        /*0008*/ 	.byte	0x04, 0x17
        /*000a*/ 	.short	(.L_35 - .L_34)
.L_34:
        /*000c*/ 	.word	0x00000000
        /*0010*/ 	.short	0x0003
        /*0012*/ 	.short	0x0018
        /*0014*/ 	.byte	0x00, 0xf0, 0x21, 0x00


	//----- nvinfo : EIATTR_KPARAM_INFO
	.align		4
.L_35:
        /*0018*/ 	.byte	0x04, 0x17
        /*001a*/ 	.short	(.L_37 - .L_36)
.L_36:
        /*001c*/ 	.word	0x00000000
        /*0020*/ 	.short	0x0002
        /*0022*/ 	.short	0x0010
        /*0024*/ 	.byte	0x00, 0xf0, 0x21, 0x00


	//----- nvinfo : EIATTR_KPARAM_INFO
	.align		4
.L_37:
        /*0028*/ 	.byte	0x04, 0x17
        /*002a*/ 	.short	(.L_39 - .L_38)
.L_38:
        /*002c*/ 	.word	0x00000000
        /*0030*/ 	.short	0x0001
        /*0032*/ 	.short	0x0008
        /*0034*/ 	.byte	0x00, 0xf5, 0x21, 0x00


	//----- nvinfo : EIATTR_KPARAM_INFO
	.align		4
.L_39:
        /*0038*/ 	.byte	0x04, 0x17
        /*003a*/ 	.short	(.L_41 - .L_40)
.L_40:
        /*003c*/ 	.word	0x00000000
        /*0040*/ 	.short	0x0000
        /*0042*/ 	.short	0x0000
        /*0044*/ 	.byte	0x00, 0xf5, 0x21, 0x00


	//----- nvinfo : EIATTR_SPARSE_MMA_MASK
	.align		4
.L_41:
        /*0048*/ 	.byte	0x03, 0x50
        /*004a*/ 	.short	0x0000


	//----- nvinfo : EIATTR_MAXREG_COUNT
	.align		4
        /*004c*/ 	.byte	0x03, 0x1b
        /*004e*/ 	.short	0x00ff


	//----- nvinfo : EIATTR_NUM_BARRIERS
	.align		4
        /*0050*/ 	.byte	0x02, 0x4c
        /*0052*/ 	.byte	0x01
	.zero		1


	//----- nvinfo : EIATTR_MERCURY_ISA_VERSION
	.align		4
        /*0054*/ 	.byte	0x03, 0x5f
        /*0056*/ 	.short	0x0101


	//----- nvinfo : EIATTR_COOP_GROUP_MASK_REGIDS
	.align		4
        /*0058*/ 	.byte	0x04, 0x29
        /*005a*/ 	.short	(.L_43 - .L_42)


	//   ....[0]....
.L_42:
        /*005c*/ 	.word	0xffffffff


	//   ....[1]....
        /*0060*/ 	.word	0xffffffff


	//   ....[2]....
        /*0064*/ 	.word	0xffffffff


	//   ....[3]....
        /*0068*/ 	.word	0xffffffff


	//   ....[4]....
        /*006c*/ 	.word	0xffffffff


	//   ....[5]....
        /*0070*/ 	.word	0xffffffff


	//   ....[6]....
        /*0074*/ 	.word	0xffffffff


	//----- nvinfo : EIATTR_COOP_GROUP_INSTR_OFFSETS
	.align		4
.L_43:
        /*0078*/ 	.byte	0x04, 0x28
        /*007a*/ 	.short	(.L_45 - .L_44)


	//   ....[0]....
.L_44:
        /*007c*/ 	.word	0x000002e0


	//   ....[1]....
        /*0080*/ 	.word	0x00000330


	//   ....[2]....
        /*0084*/ 	.word	0x00000380


	//   ....[3]....
        /*0088*/ 	.word	0x000003d0


	//   ....[4]....
        /*008c*/ 	.word	0x00000420


	//   ....[5]....
        /*0090*/ 	.word	0x00000480


	//   ....[6]....
        /*0094*/ 	.word	0x00000490


	//----- nvinfo : EIATTR_VRC_CTA_INIT_COUNT
	.align		4
.L_45:
        /*0098*/ 	.byte	0x02, 0x4a
	.zero		1
	.zero		1


	//----- nvinfo : EIATTR_EXIT_INSTR_OFFSETS
	.align		4
        /*009c*/ 	.byte	0x04, 0x1c
        /*009e*/ 	.short	(.L_47 - .L_46)


	//   ....[0]....
.L_46:
        /*00a0*/ 	.word	0x000004a0


	//   ....[1]....
        /*00a4*/ 	.word	0x00000b50


	//----- nvinfo : EIATTR_CRS_STACK_SIZE
	.align		4
.L_47:
        /*00a8*/ 	.byte	0x04, 0x1e
        /*00aa*/ 	.short	(.L_49 - .L_48)
.L_48:
        /*00ac*/ 	.word	0x00000000


	//----- nvinfo : EIATTR_CBANK_PARAM_SIZE
	.align		4
.L_49:
        /*00b0*/ 	.byte	0x03, 0x19
        /*00b2*/ 	.short	0x0020


	//----- nvinfo : EIATTR_PARAM_CBANK
	.align		4
        /*00b4*/ 	.byte	0x04, 0x0a
        /*00b6*/ 	.short	(.L_51 - .L_50)
	.align		4
.L_50:
        /*00b8*/ 	.word	index@(.nv.constant0._Z6reducePfPdmm)
        /*00bc*/ 	.short	0x0380
        /*00be*/ 	.short	0x0020


	//----- nvinfo : EIATTR_SW_WAR
	.align		4
.L_51:
        /*00c0*/ 	.byte	0x04, 0x36
        /*00c2*/ 	.short	(.L_53 - .L_52)
.L_52:
        /*00c4*/ 	.word	0x00000008
.L_53:


//--------------------- .nv.callgraph             --------------------------
	.section	.nv.callgraph,"",@"SHT_CUDA_CALLGRAPH"
	.align	4
	.sectionentsize	8
	.align		4
        /*0000*/ 	.word	0x00000000
	.align		4
        /*0004*/ 	.word	0xffffffff
	.align		4
        /*0008*/ 	.word	0x00000000
	.align		4
        /*000c*/ 	.word	0xfffffffe
	.align		4
        /*0010*/ 	.word	0x00000000
	.align		4
        /*0014*/ 	.word	0xfffffffd
	.align		4
        /*0018*/ 	.word	0x00000000
	.align		4
        /*001c*/ 	.word	0xfffffffc


//--------------------- .text._Z11reduceFinalPdS_m --------------------------
	.section	.text._Z11reduceFinalPdS_m,"ax",@progbits
	.align	128
        .global         _Z11reduceFinalPdS_m
        .type           _Z11reduceFinalPdS_m,@function
        .size           _Z11reduceFinalPdS_m,(.L_x_28 - _Z11reduceFinalPdS_m)
        .other          _Z11reduceFinalPdS_m,@"STO_CUDA_ENTRY STV_DEFAULT"
_Z11reduceFinalPdS_m:
.text._Z11reduceFinalPdS_m:
[----:B------:R-:W-:Y:S01]  /*0000*/  LDC R1, c[0x0][0x37c] ;  /* 0x0000df00ff017b82 */ /* 0x000fe20000000800 */
[----:B------:R-:W0:Y:S07]  /*0010*/  S2R R0, SR_TID.X ;  /* 0x0000000000007919 */ /* 0x000e2e0000002100 */
[----:B------:R-:W0:Y:S01]  /*0020*/  S2UR UR4, SR_CTAID.X ;  /* 0x00000000000479c3 */ /* 0x000e220000002500 */
[----:B------:R-:W1:Y:S01]  /*0030*/  LDCU.64 UR8, c[0x0][0x390] ;  /* 0x00007200ff0877ac */ /* 0x000e620008000a00 */
[----:B------:R-:W-:Y:S01]  /*0040*/  BSSY.RECONVERGENT B0, `(.L_x_0) ;  /* 0x000001c000007945 */ /* 0x000fe20003800200 */
[----:B------:R-:W2:Y:S01]  /*0050*/  S2R R9, SR_TID.Y ;  /* 0x0000000000097919 */ /* 0x000ea20000002200 */
[----:B------:R-:W-:Y:S01]  /*0060*/  CS2R R4, SRZ ;  /* 0x0000000000047805 */ /* 0x000fe2000001ff00 */
[----:B------:R-:W3:Y:S01]  /*0070*/  LDCU.64 UR6, c[0x0][0x358] ;  /* 0x00006b00ff0677ac */ /* 0x000ee20008000a00 */
[----:B------:R-:W4:Y:S02]  /*0080*/  S2R R10, SR_TID.Z ;  /* 0x00000000000a7919 */ /* 0x000f240000002300 */
[----:B------:R-:W0:Y:S01]  /*0090*/  LDC R8, c[0x0][0x360] ;  /* 0x0000d800ff087b82 */ /* 0x000e220000000800 */
[----:B------:R-:W0:Y:S02]  /*00a0*/  LDCU.64 UR10, c[0x0][0x380] ;  /* 0x00007000ff0a77ac */ /* 0x000e240008000a00 */
[----:B0-----:R-:W-:-:S05]  /*00b0*/  IMAD R2, R8, UR4, R0 ;  /* 0x0000000408027c24 */ /* 0x001fca000f8e0200 */
[----:B-1----:R-:W-:Y:S02]  /*00c0*/  ISETP.GE.U32.AND P0, PT, R2, UR8, PT ;  /* 0x0000000802007c0c */ /* 0x002fe4000bf06070 */
[----:B------:R-:W-:-:S04]  /*00d0*/  SHF.R.S32.HI R3, RZ, 0x1f, R2 ;  /* 0x0000001fff037819 */ /* 0x000fc80000011402 */
[----:B------:R-:W-:-:S13]  /*00e0*/  ISETP.GE.U32.AND.EX P0, PT, R3, UR9, PT, P0 ;  /* 0x0000000903007c0c */ /* 0x000fda000bf06100 */
[----:B--234-:R-:W-:Y:S05]  /*00f0*/  @P0 BRA `(.L_x_1) ;  /* 0x0000000000400947 */ /* 0x01cfea0003800000 */
[----:B------:R-:W0:Y:S01]  /*0100*/  LDCU UR4, c[0x0][0x370] ;  /* 0x00006e00ff0477ac */ /* 0x000e220008000800 */
[----:B------:R-:W-:Y:S01]  /*0110*/  IMAD.MOV.U32 R12, RZ, RZ, R3 ;  /* 0x000000ffff0c7224 */ /* 0x000fe200078e0003 */
[----:B------:R-:W-:Y:S01]  /*0120*/  CS2R R4, SRZ ;  /* 0x0000000000047805 */ /* 0x000fe2000001ff00 */
[--C-:B------:R-:W-:Y:S02]  /*0130*/  IMAD.MOV.U32 R6, RZ, RZ, R2.reuse ;  /* 0x000000ffff067224 */ /* 0x100fe400078e0002 */
[----:B------:R-:W-:Y:S02]  /*0140*/  IMAD.MOV.U32 R11, RZ, RZ, R2 ;  /* 0x000000ffff0b7224 */ /* 0x000fe400078e0002 */
[----:B0-----:R-:W-:-:S07]  /*0150*/  IMAD R7, R8, UR4, RZ ;  /* 0x0000000408077c24 */ /* 0x001fce000f8e02ff */
.L_x_2:
[----:B------:R-:W-:-:S04]  /*0160*/  LEA R2, P0, R11, UR10, 0x3 ;  /* 0x0000000a0b027c11 */ /* 0x000fc8000f8018ff */
[----:B------:R-:W-:-:S06]  /*0170*/  LEA.HI.X R3, R11, UR11, R12, 0x3, P0 ;  /* 0x0000000b0b037c11 */ /* 0x000fcc00080f1c0c */
[----:B------:R-:W2:Y:S01]  /*0180*/  LDG.E.64 R2, desc[UR6][R2.64] ;  /* 0x0000000602027981 */ /* 0x000ea2000c1e1b00 */
[----:B------:R-:W-:-:S04]  /*0190*/  IADD3 R11, PT, PT, R7, R6, RZ ;  /* 0x00000006070b7210 */ /* 0x000fc80007ffe0ff */
[----:B------:R-:W-:Y:S01]  /*01a0*/  ISETP.GE.U32.AND P0, PT, R11, UR8, PT ;  /* 0x000000080b007c0c */ /* 0x000fe2000bf06070 */
[--C-:B------:R-:W-:Y:S01]  /*01b0*/  IMAD.MOV.U32 R6, RZ, RZ, R11.reuse ;  /* 0x000000ffff067224 */ /* 0x100fe200078e000b */
[----:B------:R-:W-:-:S04]  /*01c0*/  SHF.R.S32.HI R12, RZ, 0x1f, R11 ;  /* 0x0000001fff0c7819 */ /* 0x000fc8000001140b */
[----:B------:R-:W-:Y:S01]  /*01d0*/  ISETP.GE.U32.AND.EX P0, PT, R12, UR9, PT, P0 ;  /* 0x000000090c007c0c */ /* 0x000fe2000bf06100 */
[----:B--2---:R-:W-:-:S12]  /*01e0*/  DADD R4, R2, R4 ;  /* 0x0000000002047229 */ /* 0x004fd80000000004 */
[----:B------:R-:W-:Y:S05]  /*01f0*/  @!P0 BRA `(.L_x_2) ;  /* 0xfffffffc00d88947 */ /* 0x000fea000383ffff */
.L_x_1:
[----:B------:R-:W-:Y:S05]  /*0200*/  BSYNC.RECONVERGENT B0 ;  /* 0x0000000000007941 */ /* 0x000fea0003800200 */
.L_x_0:
[----:B------:R-:W0:Y:S01]  /*0210*/  LDCU UR4, c[0x0][0x364] ;  /* 0x00006c80ff0477ac */ /* 0x000e220008000800 */
[----:B------:R-:W1:Y:S01]  /*0220*/  S2UR UR5, SR_CgaCtaId ;  /* 0x00000000000579c3 */ /* 0x000e620000008800 */
[----:B------:R-:W-:Y:S01]  /*0230*/  BSSY B0, `(.L_x_3) ;  /* 0x0000035000007945 */ /* 0x000fe20003800000 */
[----:B0-----:R-:W-:Y:S01]  /*0240*/  IMAD R3, R10, UR4, R9 ;  /* 0x000000040a037c24 */ /* 0x001fe2000f8e0209 */
[----:B------:R-:W-:-:S03]  /*0250*/  UMOV UR4, 0x400 ;  /* 0x0000040000047882 */ /* 0x000fc60000000000 */
[----:B------:R-:W-:Y:S01]  /*0260*/  IMAD R3, R3, R8, RZ ;  /* 0x0000000803037224 */ /* 0x000fe200078e02ff */
[----:B-1----:R-:W-:-:S03]  /*0270*/  ULEA UR4, UR5, UR4, 0x18 ;  /* 0x0000000405047291 */ /* 0x002fc6000f8ec0ff */
[----:B------:R-:W-:-:S05]  /*0280*/  IMAD.IADD R2, R3, 0x1, R0 ;  /* 0x0000000103027824 */ /* 0x000fca00078e0200 */
[C---:B------:R-:W-:Y:S02]  /*0290*/  ISETP.GT.U32.AND P0, PT, R2.reuse, 0xff, PT ;  /* 0x000000ff0200780c */ /* 0x040fe40003f04070 */
[----:B------:R-:W-:Y:S02]  /*02a0*/  LEA R9, R2, UR4, 0x3 ;  /* 0x0000000402097c11 */ /* 0x000fe4000f8e18ff */
[----:B------:R-:W-:Y:S02]  /*02b0*/  ISETP.LT.U32.OR P0, PT, R8, 0x200, P0 ;  /* 0x000002000800780c */ /* 0x000fe40000701470 */
[----:B------:R-:W-:Y:S01]  /*02c0*/  ISETP.GT.U32.AND P1, PT, R2, 0x7f, PT ;  /* 0x0000007f0200780c */ /* 0x000fe20003f24070 */
[----:B------:R-:W-:Y:S01]  /*02d0*/  STS.64 [R9], R4 ;  /* 0x0000000409007388 */ /* 0x000fe20000000a00 */
[----:B------:R-:W-:Y:S02]  /*02e0*/  BAR.SYNC.DEFER_BLOCKING 0x0 ;  /* 0x0000000000007b1d */ /* 0x000fe40000010000 */
[----:B------:R-:W-:-:S07]  /*02f0*/  ISETP.LT.U32.OR P1, PT, R8, 0x100, P1 ;  /* 0x000001000800780c */ /* 0x000fce0000f21470 */
[----:B------:R-:W0:Y:S02]  /*0300*/  @!P0 LDS.64 R6, [R9+0x800] ;  /* 0x0008000009068984 */ /* 0x000e240000000a00 */
[----:B0-----:R-:W-:-:S07]  /*0310*/  @!P0 DADD R4, R4, R6 ;  /* 0x0000000004048229 */ /* 0x001fce0000000006 */
[----:B------:R-:W-:Y:S01]  /*0320*/  @!P0 STS.64 [R9], R4 ;  /* 0x0000000409008388 */ /* 0x000fe20000000a00 */
[----:B------:R-:W-:Y:S01]  /*0330*/  BAR.SYNC.DEFER_BLOCKING 0x0 ;  /* 0x0000000000007b1d */ /* 0x000fe20000010000 */
[----:B------:R-:W-:-:S05]  /*0340*/  ISETP.GT.U32.AND P0, PT, R2, 0x3f, PT ;  /* 0x0000003f0200780c */ /* 0x000fca0003f04070 */
[----:B------:R-:W0:Y:S01]  /*0350*/  @!P1 LDS.64 R6, [R9+0x400] ;  /* 0x0004000009069984 */ /* 0x000e220000000a00 */
[----:B------:R-:W-:Y:S01]  /*0360*/  ISETP.LT.U32.OR P0, PT, R8, 0x80, P0 ;  /* 0x000000800800780c */ /* 0x000fe20000701470 */
[----:B0-----:R-:W-:-:S07]  /*0370*/  @!P1 DADD R4, R4, R6 ;  /* 0x0000000004049229 */ /* 0x001fce0000000006 */
[----:B------:R-:W-:Y:S01]  /*0380*/  @!P1 STS.64 [R9], R4 ;  /* 0x0000000409009388 */ /* 0x000fe20000000a00 */
[----:B------:R-:W-:Y:S06]  /*0390*/  BAR.SYNC.DEFER_BLOCKING 0x0 ;  /* 0x0000000000007b1d */ /* 0x000fec0000010000 */
[----:B------:R-:W0:Y:S02]  /*03a0*/  @!P0 LDS.64 R6, [R9+0x200] ;  /* 0x0002000009068984 */ /* 0x000e240000000a00 */
[----:B0-----:R-:W-:-:S07]  /*03b0*/  @!P0 DADD R4, R4, R6 ;  /* 0x0000000004048229 */ /* 0x001fce0000000006 */
[----:B------:R0:W-:Y:S01]  /*03c0*/  @!P0 STS.64 [R9], R4 ;  /* 0x0000000409008388 */ /* 0x0001e20000000a00 */
[----:B------:R-:W-:Y:S01]  /*03d0*/  BAR.SYNC.DEFER_BLOCKING 0x0 ;  /* 0x0000000000007b1d */ /* 0x000fe20000010000 */
[----:B------:R-:W-:-:S13]  /*03e0*/  ISETP.GT.U32.AND P0, PT, R2, 0x1f, PT ;  /* 0x0000001f0200780c */ /* 0x000fda0003f04070 */
[----:B0-----:R-:W-:Y:S05]  /*03f0*/  @P0 BRA `(.L_x_4) ;  /* 0x0000000000600947 */ /* 0x001fea0003800000 */
[----:B------:R-:W-:Y:S01]  /*0400*/  ISETP.GE.U32.AND P0, PT, R8, 0x40, PT ;  /* 0x000000400800780c */ /* 0x000fe20003f06070 */
[----:B------:R-:W-:-:S12]  /*0410*/  UMOV UR4, 0xffffffff ;  /* 0xffffffff00047882 */ /* 0x000fd80000000000 */
[----:B------:R-:W0:Y:S02]  /*0420*/  @P0 LDS.64 R6, [R9+0x100] ;  /* 0x0001000009060984 */ /* 0x000e240000000a00 */
[----:B0-----:R-:W-:Y:S01]  /*0430*/  @P0 DADD R4, R4, R6 ;  /* 0x0000000004040229 */ /* 0x001fe20000000006 */
[----:B------:R-:W-:Y:S10]  /*0440*/  BRA.DIV UR4, `(.L_x_5) ;  /* 0x0000000204647947 */ /* 0x000ff4000b800000 */
[----:B------:R-:W-:Y:S04]  /*0450*/  SHFL.DOWN PT, R7, R5, 0x10, 0x1f ;  /* 0x0a001f0005077f89 */ /* 0x000fe800000e0000 */
[----:B------:R-:W0:Y:S02]  /*0460*/  SHFL.DOWN PT, R6, R4, 0x10, 0x1f ;  /* 0x0a001f0004067f89 */ /* 0x000e2400000e0000 */
[----:B0-----:R-:W-:-:S07]  /*0470*/  DADD R6, R6, R4 ;  /* 0x0000000006067229 */ /* 0x001fce0000000004 */
[----:B------:R-:W0:Y:S04]  /*0480*/  SHFL.DOWN PT, R9, R7, 0x8, 0x1f ;  /* 0x09001f0007097f89 */ /* 0x000e2800000e0000 */
[----:B------:R-:W1:Y:S01]  /*0490*/  SHFL.DOWN PT, R8, R6, 0x8, 0x1f ;  /* 0x09001f0006087f89 */ /* 0x000e6200000e0000 */
[----:B0-----:R-:W-:Y:S01]  /*04a0*/  IMAD.MOV.U32 R5, RZ, RZ, R9 ;  /* 0x000000ffff057224 */ /* 0x001fe200078e0009 */
[----:B-1----:R-:W-:-:S06]  /*04b0*/  MOV R4, R8 ;  /* 0x0000000800047202 */ /* 0x002fcc0000000f00 */
[----:B------:R-:W-:-:S07]  /*04c0*/  DADD R8, R6, R4 ;  /* 0x0000000006087229 */ /* 0x000fce0000000004 */
[----:B------:R-:W0:Y:S04]  /*04d0*/  SHFL.DOWN PT, R11, R9, 0x4, 0x1f ;  /* 0x08801f00090b7f89 */ /* 0x000e2800000e0000 */
[----:B------:R-:W1:Y:S01]  /*04e0*/  SHFL.DOWN PT, R10, R8, 0x4, 0x1f ;  /* 0x08801f00080a7f89 */ /* 0x000e6200000e0000 */
[----:B0-----:R-:W-:Y:S01]  /*04f0*/  MOV R5, R11 ;  /* 0x0000000b00057202 */ /* 0x001fe20000000f00 */
[----:B-1----:R-:W-:-:S06]  /*0500*/  IMAD.MOV.U32 R4, RZ, RZ, R10 ;  /* 0x000000ffff047224 */ /* 0x002fcc00078e000a */
[----:B------:R-:W-:-:S07]  /*0510*/  DADD R10, R8, R4 ;  /* 0x00000000080a7229 */ /* 0x000fce0000000004 */
[----:B------:R-:W-:Y:S04]  /*0520*/  SHFL.DOWN PT, R5, R11, 0x2, 0x1f ;  /* 0x08401f000b057f89 */ /* 0x000fe800000e0000 */
[----:B------:R-:W0:Y:S02]  /*0530*/  SHFL.DOWN PT, R4, R10, 0x2, 0x1f ;  /* 0x08401f000a047f89 */ /* 0x000e2400000e0000 */
[----:B0-----:R-:W-:-:S07]  /*0540*/  DADD R4, R10, R4 ;  /* 0x000000000a047229 */ /* 0x001fce0000000004 */
[----:B------:R0:W1:Y:S04]  /*0550*/  SHFL.DOWN PT, R7, R5, 0x1, 0x1f ;  /* 0x08201f0005077f89 */ /* 0x00006800000e0000 */
[----:B------:R0:W2:Y:S02]  /*0560*/  SHFL.DOWN PT, R6, R4, 0x1, 0x1f ;  /* 0x08201f0004067f89 */ /* 0x0000a400000e0000 */
.L_x_16:
[----:B012---:R-:W-:-:S11]  /*0570*/  DADD R4, R4, R6 ;  /* 0x0000000004047229 */ /* 0x007fd60000000006 */
.L_x_4:
[----:B------:R-:W-:Y:S05]  /*0580*/  BSYNC B0 ;  /* 0x0000000000007941 */ /* 0x000fea0003800000 */
.L_x_3:
[----:B------:R-:W-:-:S13]  /*0590*/  LOP3.LUT P0, RZ, R3, R0, RZ, 0xfc, !PT ;  /* 0x0000000003ff7212 */ /* 0x000fda000780fcff */
[----:B------:R-:W-:Y:S05]  /*05a0*/  @P0 EXIT ;  /* 0x000000000000094d */ /* 0x000fea0003800000 */
[----:B------:R-:W0:Y:S02]  /*05b0*/  LDC.64 R2, c[0x0][0x388] ;  /* 0x0000e200ff027b82 */ /* 0x000e240000000a00 */
[----:B0-----:R-:W-:Y:S01]  /*05c0*/  STG.E.64 desc[UR6][R2.64], R4 ;  /* 0x0000000402007986 */ /* 0x001fe2000c101b06 */
[----:B------:R-:W-:Y:S05]  /*05d0*/  EXIT ;  /* 0x000000000000794d */ /* 0x000fea0003800000 */
.L_x_5:
[----:B------:R-:W-:Y:S01]  /*05e0*/  IMAD.MOV.U32 R13, RZ, RZ, R5 ;  /* 0x000000ffff0d7224 */ /* 0x000fe200078e0005 */
[----:B------:R-:W-:Y:S01]  /*05f0*/  MOV R15, 0x1f ;  /* 0x0000001f000f7802 */ /* 0x000fe20000000f00 */
[----:B------:R-:W-:Y:S02]  /*0600*/  IMAD.MOV.U32 R14, RZ, RZ, 0x10 ;  /* 0x00000010ff0e7424 */ /* 0x000fe400078e00ff */
[----:B------:R-:W-:-:S07]  /*0610*/  IMAD.MOV.U32 R2, RZ, RZ, -0x1 ;  /* 0xffffffffff027424 */ /* 0x000fce00078e00ff */
[----:B------:R-:W-:Y:S05]  /*0620*/  WARPSYNC.COLLECTIVE R2, `(.L_x_6) ;  /* 0x0000000002087348 */ /* 0x000fea0003c00000 */
[----:B------:R0:W1:Y:S02]  /*0630*/  SHFL.DOWN P0, R12, R13, R14, R15 ;  /* 0x0800000e0d0c7389 */ /* 0x000064000000000f */
[----:B01----:R-:W-:Y:S05]  /*0640*/  ENDCOLLECTIVE ;  /* 0x000000000000791b */ /* 0x003fea0003800000 */
.L_x_6:
[----:B------:R-:W-:Y:S01]  /*0650*/  MOV R13, R4 ;  /* 0x00000004000d7202 */ /* 0x000fe20000000f00 */
[----:B------:R-:W-:-:S07]  /*0660*/  IMAD.MOV.U32 R7, RZ, RZ, R12 ;  /* 0x000000ffff077224 */ /* 0x000fce00078e000c */
[----:B------:R-:W-:Y:S05]  /*0670*/  WARPSYNC.COLLECTIVE R2, `(.L_x_7) ;  /* 0x0000000002087348 */ /* 0x000fea0003c00000 */
[----:B------:R0:W1:Y:S02]  /*0680*/  SHFL.DOWN P0, R12, R13, R14, R15 ;  /* 0x0800000e0d0c7389 */ /* 0x000064000000000f */
[----:B01----:R-:W-:Y:S05]  /*0690*/  ENDCOLLECTIVE ;  /* 0x000000000000791b */ /* 0x003fea0003800000 */
.L_x_7:
[----:B------:R-:W-:Y:S01]  /*06a0*/  MOV R14, 0x8 ;  /* 0x00000008000e7802 */ /* 0x000fe20000000f00 */
[----:B------:R-:W-:-:S06]  /*06b0*/  IMAD.MOV.U32 R6, RZ, RZ, R12 ;  /* 0x000000ffff067224 */ /* 0x000fcc00078e000c */
[----:B------:R-:W-:-:S10]  /*06c0*/  DADD R6, R6, R4 ;  /* 0x0000000006067229 */ /* 0x000fd40000000004 */
[----:B------:R-:W-:-:S07]  /*06d0*/  IMAD.MOV.U32 R13, RZ, RZ, R7 ;  /* 0x000000ffff0d7224 */ /* 0x000fce00078e0007 */
[----:B------:R-:W-:Y:S05]  /*06e0*/  WARPSYNC.COLLECTIVE R2, `(.L_x_8) ;  /* 0x0000000002087348 */ /* 0x000fea0003c00000 */
[----:B------:R0:W1:Y:S02]  /*06f0*/  SHFL.DOWN P0, R12, R13, R14, R15 ;  /* 0x0800000e0d0c7389 */ /* 0x000064000000000f */
[----:B01----:R-:W-:Y:S05]  /*0700*/  ENDCOLLECTIVE ;  /* 0x000000000000791b */ /* 0x003fea0003800000 */
.L_x_8:
[----:B------:R-:W-:Y:S02]  /*0710*/  IMAD.MOV.U32 R13, RZ, RZ, R6 ;  /* 0x000000ffff0d7224 */ /* 0x000fe400078e0006 */
[----:B------:R-:W-:-:S07]  /*0720*/  IMAD.MOV.U32 R9, RZ, RZ, R12 ;  /* 0x000000ffff097224 */ /* 0x000fce00078e000c */
[----:B------:R-:W-:Y:S05]  /*0730*/  WARPSYNC.COLLECTIVE R2, `(.L_x_9) ;  /* 0x0000000002087348 */ /* 0x000fea0003c00000 */
[----:B------:R0:W1:Y:S02]  /*0740*/  SHFL.DOWN P0, R12, R13, R14, R15 ;  /* 0x0800000e0d0c7389 */ /* 0x000064000000000f */
[----:B01----:R-:W-:Y:S05]  /*0750*/  ENDCOLLECTIVE ;  /* 0x000000000000791b */ /* 0x003fea0003800000 */
.L_x_9:
[----:B------:R-:W-:Y:S01]  /*0760*/  IMAD.MOV.U32 R14, RZ, RZ, 0x4 ;  /* 0x00000004ff0e7424 */ /* 0x000fe200078e00ff */
[----:B------:R-:W-:-:S06]  /*0770*/  MOV R8, R12 ;  /* 0x0000000c00087202 */ /* 0x000fcc0000000f00 */
[----:B------:R-:W-:-:S10]  /*0780*/  DADD R8, R6, R8 ;  /* 0x0000000006087229 */ /* 0x000fd40000000008 */
[----:B------:R-:W-:-:S07]  /*0790*/  IMAD.MOV.U32 R13, RZ, RZ, R9 ;  /* 0x000000ffff0d7224 */ /* 0x000fce00078e0009 */
[----:B------:R-:W-:Y:S05]  /*07a0*/  WARPSYNC.COLLECTIVE R2, `(.L_x_10) ;  /* 0x0000000002087348 */ /* 0x000fea0003c00000 */
[----:B------:R0:W1:Y:S02]  /*07b0*/  SHFL.DOWN P0, R12, R13, R14, R15 ;  /* 0x0800000e0d0c7389 */ /* 0x000064000000000f */
[----:B01----:R-:W-:Y:S05]  /*07c0*/  ENDCOLLECTIVE ;  /* 0x000000000000791b */ /* 0x003fea0003800000 */
.L_x_10:
[----:B------:R-:W-:Y:S01]  /*07d0*/  IMAD.MOV.U32 R13, RZ, RZ, R8 ;  /* 0x000000ffff0d7224 */ /* 0x000fe200078e0008 */
[----:B------:R-:W-:-:S07]  /*07e0*/  MOV R11, R12 ;  /* 0x0000000c000b7202 */ /* 0x000fce0000000f00 */
[----:B------:R-:W-:Y:S05]  /*07f0*/  WARPSYNC.COLLECTIVE R2, `(.L_x_11) ;  /* 0x0000000002087348 */ /* 0x000fea0003c00000 */
[----:B------:R0:W1:Y:S02]  /*0800*/  SHFL.DOWN P0, R12, R13, R14, R15 ;  /* 0x0800000e0d0c7389 */ /* 0x000064000000000f */
[----:B01----:R-:W-:Y:S05]  /*0810*/  ENDCOLLECTIVE ;  /* 0x000000000000791b */ /* 0x003fea0003800000 */
.L_x_11:
[----:B------:R-:W-:Y:S02]  /*0820*/  IMAD.MOV.U32 R14, RZ, RZ, 0x2 ;  /* 0x00000002ff0e7424 */ /* 0x000fe400078e00ff */
[----:B------:R-:W-:-:S06]  /*0830*/  IMAD.MOV.U32 R10, RZ, RZ, R12 ;  /* 0x000000ffff0a7224 */ /* 0x000fcc00078e000c */
[----:B------:R-:W-:-:S10]  /*0840*/  DADD R10, R8, R10 ;  /* 0x00000000080a7229 */ /* 0x000fd4000000000a */
[----:B------:R-:W-:-:S07]  /*0850*/  MOV R13, R11 ;  /* 0x0000000b000d7202 */ /* 0x000fce0000000f00 */
[----:B------:R-:W-:Y:S05]  /*0860*/  WARPSYNC.COLLECTIVE R2, `(.L_x_12) ;  /* 0x0000000002087348 */ /* 0x000fea0003c00000 */
[----:B------:R0:W1:Y:S02]  /*0870*/  SHFL.DOWN P0, R12, R13, R14, R15 ;  /* 0x0800000e0d0c7389 */ /* 0x000064000000000f */
[----:B01----:R-:W-:Y:S05]  /*0880*/  ENDCOLLECTIVE ;  /* 0x000000000000791b */ /* 0x003fea0003800000 */
.L_x_12:
[----:B------:R-:W-:Y:S01]  /*0890*/  MOV R13, R10 ;  /* 0x0000000a000d7202 */ /* 0x000fe20000000f00 */
[----:B------:R-:W-:-:S07]  /*08a0*/  IMAD.MOV.U32 R5, RZ, RZ, R12 ;  /* 0x000000ffff057224 */ /* 0x000fce00078e000c */
[----:B------:R-:W-:Y:S05]  /*08b0*/  WARPSYNC.COLLECTIVE R2, `(.L_x_13) ;  /* 0x0000000002087348 */ /* 0x000fea0003c00000 */
[----:B------:R0:W1:Y:S02]  /*08c0*/  SHFL.DOWN P0, R12, R13, R14, R15 ;  /* 0x0800000e0d0c7389 */ /* 0x000064000000000f */
[----:B01----:R-:W-:Y:S05]  /*08d0*/  ENDCOLLECTIVE ;  /* 0x000000000000791b */ /* 0x003fea0003800000 */
.L_x_13:
[----:B------:R-:W-:Y:S01]  /*08e0*/  MOV R14, 0x1 ;  /* 0x00000001000e7802 */ /* 0x000fe20000000f00 */
[----:B------:R-:W-:-:S06]  /*08f0*/  IMAD.MOV.U32 R4, RZ, RZ, R12 ;  /* 0x000000ffff047224 */ /* 0x000fcc00078e000c */
[----:B------:R-:W-:-:S10]  /*0900*/  DADD R4, R10, R4 ;  /* 0x000000000a047229 */ /* 0x000fd40000000004 */
[----:B------:R-:W-:-:S07]  /*0910*/  IMAD.MOV.U32 R13, RZ, RZ, R5 ;  /* 0x000000ffff0d7224 */ /* 0x000fce00078e0005 */
[----:B------:R-:W-:Y:S05]  /*0920*/  WARPSYNC.COLLECTIVE R2, `(.L_x_14) ;  /* 0x0000000002087348 */ /* 0x000fea0003c00000 */
[----:B------:R0:W1:Y:S02]  /*0930*/  SHFL.DOWN P0, R12, R13, R14, R15 ;  /* 0x0800000e0d0c7389 */ /* 0x000064000000000f */
[----:B01----:R-:W-:Y:S05]  /*0940*/  ENDCOLLECTIVE ;  /* 0x000000000000791b */ /* 0x003fea0003800000 */
.L_x_14:
[----:B------:R-:W-:Y:S02]  /*0950*/  IMAD.MOV.U32 R13, RZ, RZ, R4 ;  /* 0x000000ffff0d7224 */ /* 0x000fe400078e0004 */
[----:B------:R-:W-:-:S07]  /*0960*/  IMAD.MOV.U32 R7, RZ, RZ, R12 ;  /* 0x000000ffff077224 */ /* 0x000fce00078e000c */
[----:B------:R-:W-:Y:S05]  /*0970*/  WARPSYNC.COLLECTIVE R2, `(.L_x_15) ;  /* 0x0000000002087348 */ /* 0x000fea0003c00000 */
[----:B------:R0:W1:Y:S02]  /*0980*/  SHFL.DOWN P0, R12, R13, R14, R15 ;  /* 0x0800000e0d0c7389 */ /* 0x000064000000000f */
[----:B01----:R-:W-:Y:S05]  /*0990*/  ENDCOLLECTIVE ;  /* 0x000000000000791b */ /* 0x003fea0003800000 */
.L_x_15:
[----:B------:R-:W-:Y:S01]  /*09a0*/  MOV R6, R12 ;  /* 0x0000000c00067202 */ /* 0x000fe20000000f00 */
[----:B------:R-:W-:Y:S06]  /*09b0*/  BRA `(.L_x_16) ;  /* 0xfffffff800ec7947 */ /* 0x000fec000383ffff */
.L_x_17:
[----:B------:R-:W-:-:S00]  /*09c0*/  BRA `(.L_x_17) ;  /* 0xfffffffc00fc7947 */ /* 0x000fc0000383ffff */
[----:B------:R-:W-:-:S00]  /*09d0*/  NOP ;  /* 0x0000000000007918 */ /* 0x000fc00000000000 */
        /* <DEDUP_REMOVED lines=10> */
.L_x_28:


//--------------------- .text._Z6reducePfPdmm     --------------------------
	.section	.text._Z6reducePfPdmm,"ax",@progbits
	.align	128
        .global         _Z6reducePfPdmm
        .type           _Z6reducePfPdmm,@function
        .size           _Z6reducePfPdmm,(.L_x_29 - _Z6reducePfPdmm)
        .other          _Z6reducePfPdmm,@"STO_CUDA_ENTRY STV_DEFAULT"
_Z6reducePfPdmm:
.text._Z6reducePfPdmm:
        /* <DEDUP_REMOVED lines=19> */
[----:B------:R-:W-:Y:S02]  /*0130*/  IMAD.MOV.U32 R12, RZ, RZ, R4 ;  /* 0x000000ffff0c7224 */ /* 0x000fe400078e0004 */
[----:B0-----:R-:W-:-:S07]  /*0140*/  IMAD R11, R0, UR4, RZ ;  /* 0x00000004000b7c24 */ /* 0x001fce000f8e02ff */
.L_x_20:
[----:B------:R-:W-:-:S04]  /*0150*/  LEA R8, P0, R12, UR14, 0x2 ;  /* 0x0000000e0c087c11 */ /* 0x000fc8000f8010ff */
[----:B------:R-:W-:-:S05]  /*0160*/  LEA.HI.X R9, R12, UR15, R15, 0x2, P0 ;  /* 0x0000000f0c097c11 */ /* 0x000fca00080f140f */
[----:B------:R-:W2:Y:S01]  /*0170*/  LDG.E R6, desc[UR8][R8.64] ;  /* 0x0000000808067981 */ /* 0x000ea2000c1e1900 */
[----:B------:R-:W-:-:S04]  /*0180*/  IMAD.IADD R12, R11, 0x1, R4 ;  /* 0x000000010b0c7824 */ /* 0x000fc800078e0204 */
[--C-:B------:R-:W-:Y:S01]  /*0190*/  IMAD.MOV.U32 R4, RZ, RZ, R12.reuse ;  /* 0x000000ffff047224 */ /* 0x100fe200078e000c */
[----:B------:R-:W-:Y:S02]  /*01a0*/  ISETP.GE.U32.AND P0, PT, R12, UR12, PT ;  /* 0x0000000c0c007c0c */ /* 0x000fe4000bf06070 */
[----:B------:R-:W-:-:S04]  /*01b0*/  SHF.R.S32.HI R15, RZ, 0x1f, R12 ;  /* 0x0000001fff0f7819 */ /* 0x000fc8000001140c */
[----:B------:R-:W-:Y:S01]  /*01c0*/  ISETP.GE.U32.AND.EX P0, PT, R15, UR13, PT, P0 ;  /* 0x0000000d0f007c0c */ /* 0x000fe2000bf06100 */
[----:B--2---:R-:W0:Y:S02]  /*01d0*/  F2F.F64.F32 R6, R6 ;  /* 0x0000000600067310 */ /* 0x004e240000201800 */
[----:B0-----:R-:W-:-:S10]  /*01e0*/  DADD R2, R6, R2 ;  /* 0x0000000006027229 */ /* 0x001fd40000000002 */
[----:B------:R-:W-:Y:S05]  /*01f0*/  @!P0 BRA `(.L_x_20) ;  /* 0xfffffffc00d48947 */ /* 0x000fea000383ffff */
.L_x_19:
[----:B------:R-:W-:Y:S05]  /*0200*/  BSYNC.RECONVERGENT B0 ;  /* 0x0000000000007941 */ /* 0x000fea0003800200 */
.L_x_18:
[----:B------:R-:W0:Y:S01]  /*0210*/  LDCU UR6, c[0x0][0x364] ;  /* 0x00006c80ff0677ac */ /* 0x000e220008000800 */
[----:B------:R-:W1:Y:S01]  /*0220*/  S2UR UR5, SR_CgaCtaId ;  /* 0x00000000000579c3 */ /* 0x000e620000008800 */
[----:B------:R-:W-:Y:S01]  /*0230*/  UMOV UR4, 0x400 ;  /* 0x0000040000047882 */ /* 0x000fe20000000000 */
[----:B0-----:R-:W-:-:S06]  /*0240*/  IMAD R7, R13, UR6, R10 ;  /* 0x000000060d077c24 */ /* 0x001fcc000f8e020a */
[----:B------:R-:W0:Y:S01]  /*0250*/  LDC.64 R10, c[0x0][0x398] ;  /* 0x0000e600ff0a7b82 */ /* 0x000e220000000a00 */
[----:B------:R-:W-:Y:S01]  /*0260*/  IMAD R4, R7, R0, RZ ;  /* 0x0000000007047224 */ /* 0x000fe200078e02ff */
[----:B-1----:R-:W-:-:S03]  /*0270*/  ULEA UR5, UR5, UR4, 0x18 ;  /* 0x0000000405057291 */ /* 0x002fc6000f8ec0ff */
[----:B------:R-:W-:-:S05]  /*0280*/  IMAD.IADD R6, R4, 0x1, R5 ;  /* 0x0000000104067824 */ /* 0x000fca00078e0205 */
[C---:B------:R-:W-:Y:S02]  /*0290*/  LOP3.LUT R8, R6.reuse, 0x1f, RZ, 0xc0, !PT ;  /* 0x0000001f06087812 */ /* 0x040fe400078ec0ff */
[----:B------:R-:W-:Y:S02]  /*02a0*/  LEA R9, R6, UR5, 0x3 ;  /* 0x0000000506097c11 */ /* 0x000fe4000f8e18ff */
[C---:B------:R-:W-:Y:S02]  /*02b0*/  ISETP.GT.U32.AND P0, PT, R8.reuse, 0xf, PT ;  /* 0x0000000f0800780c */ /* 0x040fe40003f04070 */
[C---:B------:R-:W-:Y:S01]  /*02c0*/  ISETP.GT.U32.AND P1, PT, R8.reuse, 0x7, PT ;  /* 0x000000070800780c */ /* 0x040fe20003f24070 */
[----:B------:R-:W-:Y:S01]  /*02d0*/  STS.64 [R9], R2 ;  /* 0x0000000209007388 */ /* 0x000fe20000000a00 */
[----:B------:R-:W-:Y:S01]  /*02e0*/  BAR.SYNC.DEFER_BLOCKING 0x0 ;  /* 0x0000000000007b1d */ /* 0x000fe20000010000 */
[----:B------:R-:W-:-:S08]  /*02f0*/  ISETP.GT.U32.AND P2, PT, R8, 0x1, PT ;  /* 0x000000010800780c */ /* 0x000fd00003f44070 */
[----:B------:R-:W1:Y:S02]  /*0300*/  @!P0 LDS.64 R6, [R9+0x80] ;  /* 0x0000800009068984 */ /* 0x000e640000000a00 */
[----:B-1----:R-:W-:-:S07]  /*0310*/  @!P0 DADD R2, R2, R6 ;  /* 0x0000000002028229 */ /* 0x002fce0000000006 */
[----:B------:R-:W-:Y:S01]  /*0320*/  @!P0 STS.64 [R9], R2 ;  /* 0x0000000209008388 */ /* 0x000fe20000000a00 */
[----:B------:R-:W-:-:S03]  /*0330*/  NOP ;  /* 0x0000000000007918 */ /* 0x000fc60000000000 */
[----:B------:R-:W1:Y:S01]  /*0340*/  @!P1 LDS.64 R6, [R9+0x40] ;  /* 0x0000400009069984 */ /* 0x000e620000000a00 */
[----:B------:R-:W-:Y:S01]  /*0350*/  ISETP.GT.U32.AND P0, PT, R8, 0x3, PT ;  /* 0x000000030800780c */ /* 0x000fe20003f04070 */
[----:B-1----:R-:W-:-:S07]  /*0360*/  @!P1 DADD R2, R2, R6 ;  /* 0x0000000002029229 */ /* 0x002fce0000000006 */
[----:B------:R-:W-:Y:S01]  /*0370*/  @!P1 STS.64 [R9], R2 ;  /* 0x0000000209009388 */ /* 0x000fe20000000a00 */
[----:B------:R-:W-:-:S04]  /*0380*/  NOP ;  /* 0x0000000000007918 */ /* 0x000fc80000000000 */
[----:B------:R-:W1:Y:S01]  /*0390*/  @!P0 LDS.64 R6, [R9+0x20] ;  /* 0x0000200009068984 */ /* 0x000e620000000a00 */
[----:B------:R-:W-:Y:S01]  /*03a0*/  ISETP.NE.AND P1, PT, R8, RZ, PT ;  /* 0x000000ff0800720c */ /* 0x000fe20003f25270 */
[----:B-1----:R-:W-:-:S07]  /*03b0*/  @!P0 DADD R2, R2, R6 ;  /* 0x0000000002028229 */ /* 0x002fce0000000006 */
[----:B------:R-:W-:Y:S01]  /*03c0*/  @!P0 STS.64 [R9], R2 ;  /* 0x0000000209008388 */ /* 0x000fe20000000a00 */
[----:B------:R-:W-:-:S03]  /*03d0*/  NOP ;  /* 0x0000000000007918 */ /* 0x000fc60000000000 */
[----:B------:R-:W1:Y:S01]  /*03e0*/  @!P2 LDS.64 R6, [R9+0x10] ;  /* 0x000010000906a984 */ /* 0x000e620000000a00 */
[----:B------:R-:W-:Y:S01]  /*03f0*/  LOP3.LUT P0, RZ, R4, R5, RZ, 0xfc, !PT ;  /* 0x0000000504ff7212 */ /* 0x000fe2000780fcff */
[----:B-1----:R-:W-:-:S07]  /*0400*/  @!P2 DADD R2, R2, R6 ;  /* 0x000000000202a229 */ /* 0x002fce0000000006 */
[----:B------:R-:W-:Y:S01]  /*0410*/  @!P2 STS.64 [R9], R2 ;  /* 0x000000020900a388 */ /* 0x000fe20000000a00 */
[----:B------:R-:W-:-:S03]  /*0420*/  NOP ;  /* 0x0000000000007918 */ /* 0x000fc60000000000 */
[----:B------:R-:W1:Y:S01]  /*0430*/  @!P1 LDS.64 R6, [R9+0x8] ;  /* 0x0000080009069984 */ /* 0x000e620000000a00 */
[----:B0-----:R-:W-:-:S04]  /*0440*/  ISETP.LE.U32.AND P2, PT, R10, UR10, PT ;  /* 0x0000000a0a007c0c */ /* 0x001fc8000bf43070 */
[----:B------:R-:W-:Y:S01]  /*0450*/  ISETP.GE.U32.OR.EX P0, PT, RZ, R11, P0, P2 ;  /* 0x0000000bff00720c */ /* 0x000fe20000706520 */
[----:B-1----:R-:W-:-:S07]  /*0460*/  @!P1 DADD R6, R6, R2 ;  /* 0x0000000006069229 */ /* 0x002fce0000000002 */
[----:B------:R0:W-:Y:S01]  /*0470*/  @!P1 STS.64 [R9], R6 ;  /* 0x0000000609009388 */ /* 0x0001e20000000a00 */
[----:B------:R-:W-:Y:S01]  /*0480*/  NOP ;  /* 0x0000000000007918 */ /* 0x000fe20000000000 */
[----:B------:R-:W-:Y:S06]  /*0490*/  BAR.SYNC.DEFER_BLOCKING 0x0 ;  /* 0x0000000000007b1d */ /* 0x000fec0000010000 */
[----:B------:R-:W-:Y:S05]  /*04a0*/  @P0 EXIT ;  /* 0x000000000000094d */ /* 0x000fea0003800000 */
[----:B------:R-:W1:Y:S01]  /*04b0*/  LDCU UR4, c[0x0][0x368] ;  /* 0x00006d00ff0477ac */ /* 0x000e620008000800 */
[----:B------:R-:W-:Y:S01]  /*04c0*/  IMAD R0, R0, UR6, RZ ;  /* 0x0000000600007c24 */ /* 0x000fe2000f8e02ff */
[----:B0-----:R-:W-:-:S03]  /*04d0*/  CS2R R8, SRZ ;  /* 0x0000000000087805 */ /* 0x001fc6000001ff00 */
[----:B-1----:R-:W-:Y:S01]  /*04e0*/  IMAD R2, R0, UR4, RZ ;  /* 0x0000000400027c24 */ /* 0x002fe2000f8e02ff */
[----:B------:R-:W-:-:S03]  /*04f0*/  UMOV UR4, URZ ;  /* 0x000000ff00047c82 */ /* 0x000fc60008000000 */
[C---:B------:R-:W-:Y:S01]  /*0500*/  VIADD R0, R2.reuse, 0xffffffff ;  /* 0xffffffff02007836 */ /* 0x040fe20000000000 */
[----:B------:R-:W-:-:S04]  /*0510*/  ISETP.GE.U32.AND P0, PT, R2, 0x1e1, PT ;  /* 0x000001e10200780c */ /* 0x000fc80003f06070 */
[----:B------:R-:W-:-:S04]  /*0520*/  LEA.HI R0, R0, 0x1, RZ, 0x1b ;  /* 0x0000000100007811 */ /* 0x000fc800078fd8ff */
[----:B------:R-:W-:-:S04]  /*0530*/  LOP3.LUT R3, R0, 0xf, RZ, 0xc0, !PT ;  /* 0x0000000f00037812 */ /* 0x000fc800078ec0ff */
[----:B------:R-:W-:Y:S01]  /*0540*/  ISETP.NE.AND P1, PT, R3, RZ, PT ;  /* 0x000000ff0300720c */ /* 0x000fe20003f25270 */
[----:B------:R-:W-:-:S12]  /*0550*/  @!P0 BRA `(.L_x_21) ;  /* 0x0000000000a88947 */ /* 0x000fd80003800000 */
[----:B------:R-:W-:Y:S02]  /*0560*/  LOP3.LUT R2, R0, 0xffffff0, RZ, 0xc0, !PT ;  /* 0x0ffffff000027812 */ /* 0x000fe400078ec0ff */
[----:B------:R-:W-:Y:S01]  /*0570*/  CS2R R8, SRZ ;  /* 0x0000000000087805 */ /* 0x000fe2000001ff00 */
[----:B------:R-:W-:Y:S01]  /*0580*/  UIADD3 UR6, UPT, UPT, UR5, 0x800, URZ ;  /* 0x0000080005067890 */ /* 0x000fe2000fffe0ff */
[----:B------:R-:W-:Y:S01]  /*0590*/  UMOV UR4, URZ ;  /* 0x000000ff00047c82 */ /* 0x000fe20008000000 */
[----:B------:R-:W-:-:S10]  /*05a0*/  IMAD.MOV R2, RZ, RZ, -R2 ;  /* 0x000000ffff027224 */ /* 0x000fd400078e0a02 */
.L_x_22:
[----:B------:R-:W0:Y:S01]  /*05b0*/  LDS.64 R10, [UR6+-0x800] ;  /* 0xfff80006ff0a7984 */ /* 0x000e220008000a00 */
[----:B------:R-:W-:Y:S01]  /*05c0*/  VIADD R2, R2, 0x10 ;  /* 0x0000001002027836 */ /* 0x000fe20000000000 */
[----:B------:R-:W-:Y:S02]  /*05d0*/  UIADD3 UR4, UPT, UPT, UR4, 0x200, URZ ;  /* 0x0000020004047890 */ /* 0x000fe4000fffe0ff */
[----:B------:R-:W1:Y:S02]  /*05e0*/  LDS.64 R12, [UR6+-0x700] ;  /* 0xfff90006ff0c7984 */ /* 0x000e640008000a00 */
[----:B------:R-:W-:Y:S02]  /*05f0*/  ISETP.NE.AND P0, PT, R2, RZ, PT ;  /* 0x000000ff0200720c */ /* 0x000fe40003f05270 */
[----:B------:R-:W2:Y:S04]  /*0600*/  LDS.64 R14, [UR6+-0x600] ;  /* 0xfffa0006ff0e7984 */ /* 0x000ea80008000a00 */
[----:B------:R-:W3:Y:S04]  /*0610*/  LDS.64 R6, [UR6+-0x500] ;  /* 0xfffb0006ff067984 */ /* 0x000ee80008000a00 */
[----:B------:R-:W4:Y:S01]  /*0620*/  LDS.64 R4, [UR6+-0x400] ;  /* 0xfffc0006ff047984 */ /* 0x000f220008000a00 */
[----:B0-----:R-:W-:-:S03]  /*0630*/  DADD R10, R10, R8 ;  /* 0x000000000a0a7229 */ /* 0x001fc60000000008 */
[----:B------:R-:W0:Y:S05]  /*0640*/  LDS.64 R8, [UR6+-0x300] ;  /* 0xfffd0006ff087984 */ /* 0x000e2a0008000a00 */
[----:B-1----:R-:W-:Y:S02]  /*0650*/  DADD R12, R10, R12 ;  /* 0x000000000a0c7229 */ /* 0x002fe4000000000c */
[----:B------:R-:W1:Y:S06]  /*0660*/  LDS.64 R10, [UR6+-0x200] ;  /* 0xfffe0006ff0a7984 */ /* 0x000e6c0008000a00 */
[----:B--2---:R-:W-:-:S02]  /*0670*/  DADD R14, R12, R14 ;  /* 0x000000000c0e7229 */ /* 0x004fc4000000000e */
[----:B------:R-:W2:Y:S06]  /*0680*/  LDS.64 R12, [UR6+-0x100] ;  /* 0xffff0006ff0c7984 */ /* 0x000eac0008000a00 */
[----:B---3--:R-:W-:Y:S01]  /*0690*/  DADD R14, R14, R6 ;  /* 0x000000000e0e7229 */ /* 0x008fe20000000006 */
[----:B------:R-:W3:Y:S07]  /*06a0*/  LDS.64 R6, [UR6] ;  /* 0x00000006ff067984 */ /* 0x000eee0008000a00 */
[----:B----4-:R-:W-:Y:S01]  /*06b0*/  DADD R14, R14, R4 ;  /* 0x000000000e0e7229 */ /* 0x010fe20000000004 */
[----:B------:R-:W4:Y:S07]  /*06c0*/  LDS.64 R4, [UR6+0x100] ;  /* 0x00010006ff047984 */ /* 0x000f2e0008000a00 */
[----:B0-----:R-:W-:Y:S01]  /*06d0*/  DADD R14, R14, R8 ;  /* 0x000000000e0e7229 */ /* 0x001fe20000000008 */
[----:B------:R-:W0:Y:S07]  /*06e0*/  LDS.64 R8, [UR6+0x200] ;  /* 0x00020006ff087984 */ /* 0x000e2e0008000a00 */
[----:B-1----:R-:W-:Y:S01]  /*06f0*/  DADD R14, R14, R10 ;  /* 0x000000000e0e7229 */ /* 0x002fe2000000000a */
[----:B------:R-:W1:Y:S07]  /*0700*/  LDS.64 R10, [UR6+0x300] ;  /* 0x00030006ff0a7984 */ /* 0x000e6e0008000a00 */
[----:B--2---:R-:W-:Y:S01]  /*0710*/  DADD R14, R14, R12 ;  /* 0x000000000e0e7229 */ /* 0x004fe2000000000c */
[----:B------:R-:W2:Y:S07]  /*0720*/  LDS.64 R12, [UR6+0x400] ;  /* 0x00040006ff0c7984 */ /* 0x000eae0008000a00 */
[----:B---3--:R-:W-:Y:S01]  /*0730*/  DADD R14, R14, R6 ;  /* 0x000000000e0e7229 */ /* 0x008fe20000000006 */
[----:B------:R-:W3:Y:S07]  /*0740*/  LDS.64 R6, [UR6+0x500] ;  /* 0x00050006ff067984 */ /* 0x000eee0008000a00 */
[----:B----4-:R-:W-:-:S02]  /*0750*/  DADD R4, R14, R4 ;  /* 0x000000000e047229 */ /* 0x010fc40000000004 */
[----:B------:R-:W4:Y:S06]  /*0760*/  LDS.64 R14, [UR6+0x600] ;  /* 0x00060006ff0e7984 */ /* 0x000f2c0008000a00 */
[----:B0-----:R-:W-:Y:S01]  /*0770*/  DADD R4, R4, R8 ;  /* 0x0000000004047229 */ /* 0x001fe20000000008 */
[----:B------:R-:W0:Y:S01]  /*0780*/  LDS.64 R8, [UR6+0x700] ;  /* 0x00070006ff087984 */ /* 0x000e220008000a00 */
[----:B------:R-:W-:-:S06]  /*0790*/  UIADD3 UR6, UPT, UPT, UR6, 0x1000, URZ ;  /* 0x0000100006067890 */ /* 0x000fcc000fffe0ff */
[----:B-1----:R-:W-:-:S08]  /*07a0*/  DADD R4, R4, R10 ;  /* 0x0000000004047229 */ /* 0x002fd0000000000a */
[----:B--2---:R-:W-:-:S08]  /*07b0*/  DADD R4, R4, R12 ;  /* 0x0000000004047229 */ /* 0x004fd0000000000c */
[----:B---3--:R-:W-:-:S08]  /*07c0*/  DADD R4, R4, R6 ;  /* 0x0000000004047229 */ /* 0x008fd00000000006 */
[----:B----4-:R-:W-:-:S08]  /*07d0*/  DADD R4, R4, R14 ;  /* 0x0000000004047229 */ /* 0x010fd0000000000e */
[----:B0-----:R-:W-:Y:S01]  /*07e0*/  DADD R8, R4, R8 ;  /* 0x0000000004087229 */ /* 0x001fe20000000008 */
[----:B------:R-:W-:Y:S10]  /*07f0*/  @P0 BRA `(.L_x_22) ;  /* 0xfffffffc006c0947 */ /* 0x000ff4000383ffff */
.L_x_21:
[----:B------:R-:W-:Y:S05]  /*0800*/  @!P1 BRA `(.L_x_23) ;  /* 0x0000000000b89947 */ /* 0x000fea0003800000 */
[----:B------:R-:W-:Y:S02]  /*0810*/  ISETP.GE.U32.AND P0, PT, R3, 0x8, PT ;  /* 0x000000080300780c */ /* 0x000fe40003f06070 */
[----:B------:R-:W-:-:S04]  /*0820*/  LOP3.LUT R14, R0, 0x7, RZ, 0xc0, !PT ;  /* 0x00000007000e7812 */ /* 0x000fc800078ec0ff */
[----:B------:R-:W-:-:S07]  /*0830*/  ISETP.NE.AND P1, PT, R14, RZ, PT ;  /* 0x000000ff0e00720c */ /* 0x000fce0003f25270 */
[----:B------:R-:W-:Y:S06]  /*0840*/  @!P0 BRA `(.L_x_24) ;  /* 0x0000000000488947 */ /* 0x000fec0003800000 */
[----:B------:R-:W-:Y:S02]  /*0850*/  ULEA UR6, UR4, UR5, 0x3 ;  /* 0x0000000504067291 */ /* 0x000fe4000f8e18ff */
[----:B------:R-:W-:-:S07]  /*0860*/  UIADD3 UR4, UPT, UPT, UR4, 0x100, URZ ;  /* 0x0000010004047890 */ /* 0x000fce000fffe0ff */
[----:B------:R-:W0:Y:S04]  /*0870*/  LDS.64 R4, [UR6] ;  /* 0x00000006ff047984 */ /* 0x000e280008000a00 */
[----:B------:R-:W1:Y:S04]  /*0880*/  LDS.64 R6, [UR6+0x100] ;  /* 0x00010006ff067984 */ /* 0x000e680008000a00 */
[----:B------:R-:W2:Y:S04]  /*0890*/  LDS.64 R10, [UR6+0x200] ;  /* 0x00020006ff0a7984 */ /* 0x000ea80008000a00 */
[----:B------:R-:W3:Y:S04]  /*08a0*/  LDS.64 R12, [UR6+0x300] ;  /* 0x00030006ff0c7984 */ /* 0x000ee80008000a00 */
[----:B------:R-:W4:Y:S01]  /*08b0*/  LDS.64 R2, [UR6+0x400] ;  /* 0x00040006ff027984 */ /* 0x000f220008000a00 */
[----:B0-----:R-:W-:-:S03]  /*08c0*/  DADD R4, R8, R4 ;  /* 0x0000000008047229 */ /* 0x001fc60000000004 */
[----:B------:R-:W0:Y:S05]  /*08d0*/  LDS.64 R8, [UR6+0x500] ;  /* 0x00050006ff087984 */ /* 0x000e2a0008000a00 */
[----:B-1----:R-:W-:Y:S01]  /*08e0*/  DADD R4, R4, R6 ;  /* 0x0000000004047229 */ /* 0x002fe20000000006 */
[----:B------:R-:W1:Y:S07]  /*08f0*/  LDS.64 R6, [UR6+0x600] ;  /* 0x00060006ff067984 */ /* 0x000e6e0008000a00 */
[----:B--2---:R-:W-:Y:S01]  /*0900*/  DADD R4, R4, R10 ;  /* 0x0000000004047229 */ /* 0x004fe2000000000a */
[----:B------:R-:W2:Y:S07]  /*0910*/  LDS.64 R10, [UR6+0x700] ;  /* 0x00070006ff0a7984 */ /* 0x000eae0008000a00 */
[----:B---3--:R-:W-:-:S08]  /*0920*/  DADD R4, R4, R12 ;  /* 0x0000000004047229 */ /* 0x008fd0000000000c */
[----:B----4-:R-:W-:-:S08]  /*0930*/  DADD R2, R4, R2 ;  /* 0x0000000004027229 */ /* 0x010fd00000000002 */
[----:B0-----:R-:W-:-:S08]  /*0940*/  DADD R2, R2, R8 ;  /* 0x0000000002027229 */ /* 0x001fd00000000008 */
[----:B-1----:R-:W-:-:S08]  /*0950*/  DADD R2, R2, R6 ;  /* 0x0000000002027229 */ /* 0x002fd00000000006 */
[----:B--2---:R-:W-:-:S11]  /*0960*/  DADD R8, R2, R10 ;  /* 0x0000000002087229 */ /* 0x004fd6000000000a */
.L_x_24:
        /* <DEDUP_REMOVED lines=10> */
[----:B------:R-:W3:Y:S01]  /*0a10*/  LDS.64 R10, [UR6+0x300] ;  /* 0x00030006ff0a7984 */ /* 0x000ee20008000a00 */
[----:B0-----:R-:W-:-:S08]  /*0a20*/  DADD R2, R8, R2 ;  /* 0x0000000008027229 */ /* 0x001fd00000000002 */
[----:B-1----:R-:W-:-:S08]  /*0a30*/  DADD R2, R2, R4 ;  /* 0x0000000002027229 */ /* 0x002fd00000000004 */
[----:B--2---:R-:W-:-:S08]  /*0a40*/  DADD R2, R2, R6 ;  /* 0x0000000002027229 */ /* 0x004fd00000000006 */
[----:B---3--:R-:W-:-:S11]  /*0a50*/  DADD R8, R2, R10 ;  /* 0x0000000002087229 */ /* 0x008fd6000000000a */
.L_x_25:
[----:B------:R-:W-:Y:S05]  /*0a60*/  @!P1 BRA `(.L_x_23) ;  /* 0x0000000000209947 */ /* 0x000fea0003800000 */
[----:B------:R-:W-:Y:S01]  /*0a70*/  IMAD.MOV R0, RZ, RZ, -R0 ;  /* 0x000000ffff007224 */ /* 0x000fe200078e0a00 */
[----:B------:R-:W-:-:S12]  /*0a80*/  ULEA UR4, UR4, UR5, 0x3 ;  /* 0x0000000504047291 */ /* 0x000fd8000f8e18ff */
.L_x_26:
[----:B------:R-:W0:Y:S01]  /*0a90*/  LDS.64 R2, [UR4] ;  /* 0x00000004ff027984 */ /* 0x000e220008000a00 */
[----:B------:R-:W-:Y:S01]  /*0aa0*/  VIADD R0, R0, 0x1 ;  /* 0x0000000100007836 */ /* 0x000fe20000000000 */
[----:B------:R-:W-:-:S04]  /*0ab0*/  UIADD3 UR4, UPT, UPT, UR4, 0x100, URZ ;  /* 0x0000010004047890 */ /* 0x000fc8000fffe0ff */
[----:B------:R-:W-:Y:S01]  /*0ac0*/  ISETP.NE.AND P0, PT, R0, RZ, PT ;  /* 0x000000ff0000720c */ /* 0x000fe20003f05270 */
[----:B0-----:R-:W-:-:S12]  /*0ad0*/  DADD R8, R2, R8 ;  /* 0x0000000002087229 */ /* 0x001fd80000000008 */
[----:B------:R-:W-:Y:S05]  /*0ae0*/  @P0 BRA `(.L_x_26) ;  /* 0xfffffffc00e80947 */ /* 0x000fea000383ffff */
.L_x_23:
[----:B------:R-:W0:Y:S02]  /*0af0*/  LDCU.64 UR6, c[0x0][0x388] ;  /* 0x00007100ff0677ac */ /* 0x000e240008000a00 */
[----:B0-----:R-:W-:-:S04]  /*0b00*/  ULEA UR4, UP0, UR10, UR6, 0x3 ;  /* 0x000000060a047291 */ /* 0x001fc8000f8018ff */
[----:B------:R-:W-:Y:S02]  /*0b10*/  ULEA.HI.X UR6, UR10, UR7, URZ, 0x3, UP0 ;  /* 0x000000070a067291 */ /* 0x000fe400080f1cff */
[----:B------:R-:W-:-:S04]  /*0b20*/  IMAD.U32 R2, RZ, RZ, UR4 ;  /* 0x00000004ff027e24 */ /* 0x000fc8000f8e00ff */
[----:B------:R-:W-:-:S05]  /*0b30*/  IMAD.U32 R3, RZ, RZ, UR6 ;  /* 0x00000006ff037e24 */ /* 0x000fca000f8e00ff */
[----:B------:R-:W-:Y:S01]  /*0b40*/  STG.E.64 desc[UR8][R2.64], R8 ;  /* 0x0000000802007986 */ /* 0x000fe2000c101b08 */
[----:B------:R-:W-:Y:S05]  /*0b50*/  EXIT ;  /* 0x000000000000794d */ /* 0x000fea0003800000 */
.L_x_27:
        /* <DEDUP_REMOVED lines=10> */
.L_x_29:


//--------------------- .nv.shared._Z11reduceFinalPdS_m --------------------------
	.section	.nv.shared._Z11reduceFinalPdS_m,"aw",@nobits
	.sectionflags	@""
	.align	8
.nv.shared._Z11reduceFinalPdS_m:
	.zero		3072


//--------------------- .nv.shared.reserved.0     --------------------------
	.section	.nv.shared.reserved.0,"aw",@nobits
	.weak		__nv_reservedSMEM_offset_0_alias
	.size		__nv_reservedSMEM_offset_0_alias, 0, 64
	.other		__nv_reservedSMEM_offset_0_alias,@"STO_CUDA_RESERVED_SHARED STV_DEFAULT"
__nv_reservedSMEM_offset_0_alias:
	.zero		0
	.zero		64


//--------------------- .nv.shared._Z6reducePfPdmm --------------------------
	.section	.nv.shared._Z6reducePfPdmm,"aw",@nobits
	.sectionflags	@""
	.align	8
.nv.shared._Z6reducePfPdmm:
	.zero		3072


//--------------------- .nv.constant0._Z11reduceFinalPdS_m --------------------------
	.section	.nv.constant0._Z11reduceFinalPdS_m,"a",@progbits
	.sectionflags	@""
	.align	4
.nv.constant0._Z11reduceFinalPdS_m:
	.zero		920


//--------------------- .nv.constant0._Z6reducePfPdmm --------------------------
	.section	.nv.constant0._Z6reducePfPdmm,"a",@progbits
	.sectionflags	@""
	.align	4
.nv.constant0._Z6reducePfPdmm:
	.zero		928


//--------------------- SYMBOLS --------------------------

	.type		.nv.reservedSmem.offset0,@object
	.size		.nv.reservedSmem.offset0,0x4
	.type		.nv.reservedSmem.cap,@object
	.size		.nv.reservedSmem.cap,0x4
